//
// Generated by NVIDIA NVVM Compiler
//
// Compiler Build ID: CL-36424714
// Cuda compilation tools, release 13.0, V13.0.88
// Based on NVVM 20.0.0
//

.version 9.0
.target sm_100
.address_size 64

	// .globl	pocket_clustering_kernel

.visible .entry pocket_clustering_kernel(
	.param .u64 .ptr .align 1 pocket_clustering_kernel_param_0,
	.param .u64 .ptr .align 1 pocket_clustering_kernel_param_1,
	.param .u32 pocket_clustering_kernel_param_2,
	.param .u32 pocket_clustering_kernel_param_3,
	.param .u64 .ptr .align 1 pocket_clustering_kernel_param_4
)
{
	.reg .pred 	%p<7>;
	.reg .b32 	%r<22>;
	.reg .b64 	%rd<17>;

	ld.param.u64 	%rd3, [pocket_clustering_kernel_param_0];
	ld.param.u64 	%rd4, [pocket_clustering_kernel_param_1];
	ld.param.u32 	%r10, [pocket_clustering_kernel_param_2];
	ld.param.u32 	%r9, [pocket_clustering_kernel_param_3];
	ld.param.u64 	%rd5, [pocket_clustering_kernel_param_4];
	cvta.to.global.u64 	%rd1, %rd5;
	mov.u32 	%r11, %ctaid.x;
	mov.u32 	%r12, %ntid.x;
	mov.u32 	%r13, %tid.x;
	mad.lo.s32 	%r1, %r11, %r12, %r13;
	setp.ge.s32 	%p1, %r1, %r10;
	@%p1 bra 	$L__BB0_9;
	setp.lt.s32 	%p2, %r9, 1;
	@%p2 bra 	$L__BB0_8;
	cvta.to.global.u64 	%rd6, %rd3;
	mul.wide.s32 	%rd7, %r1, 4;
	add.s64 	%rd8, %rd6, %rd7;
	ld.global.u32 	%r2, [%rd8];
	ld.global.u32 	%r3, [%rd8+4];
	cvta.to.global.u64 	%rd2, %rd4;
	mov.b32 	%r19, 0;
$L__BB0_3:
	setp.ge.s32 	%p3, %r2, %r3;
	mov.b32 	%r21, 0;
	mov.u32 	%r20, %r2;
	@%p3 bra 	$L__BB0_4;
	bra.uni 	$L__BB0_6;
$L__BB0_4:
	add.s64 	%rd14, %rd1, %rd7;
	st.global.u32 	[%rd14], %r21;
	bra.uni 	$L__BB0_9;
$L__BB0_5:
	add.s32 	%r20, %r20, 1;
	setp.eq.s32 	%p5, %r20, %r3;
	mov.u32 	%r21, %r19;
	@%p5 bra 	$L__BB0_4;
$L__BB0_6:
	mul.wide.s32 	%rd9, %r20, 4;
	add.s64 	%rd10, %rd2, %rd9;
	ld.global.u32 	%r16, [%rd10];
	mul.wide.s32 	%rd11, %r16, 4;
	add.s64 	%rd12, %rd1, %rd11;
	ld.global.u32 	%r17, [%rd12];
	setp.eq.s32 	%p4, %r17, %r19;
	@%p4 bra 	$L__BB0_7;
	bra.uni 	$L__BB0_5;
$L__BB0_7:
	add.s32 	%r19, %r19, 1;
	setp.ne.s32 	%p6, %r19, %r9;
	@%p6 bra 	$L__BB0_3;
$L__BB0_8:
	rem.s32 	%r18, %r1, %r9;
	mul.wide.s32 	%rd15, %r1, 4;
	add.s64 	%rd16, %rd1, %rd15;
	st.global.u32 	[%rd16], %r18;
$L__BB0_9:
	ret;

}


// ===== COMPILED SASS (sm_100) =====

	.target	sm_100

	.elftype	@"ET_EXEC"


//--------------------- .note.nv.tkinfo           --------------------------
	.section	.note.nv.tkinfo,"",@"SHT_NOTE"
	.sectionflags	@"SHF_NOTE_NV_TKINFO"
	.tkinfo
        /*0018*/ 	.word	0x00000002
        /*0030*/ 	.string	""
        /*0030*/ 	.string	"ptxas"
        /*0030*/ 	.string	"Cuda compilation tools, release 13.0, V13.0.88"
        /*0030*/ 	.string	"Build cuda_13.0.r13.0/compiler.36424714_0"
        /*0030*/ 	.string	"-arch sm_100 -m 64 "



//--------------------- .note.nv.cuinfo           --------------------------
	.section	.note.nv.cuinfo,"",@"SHT_NOTE"
	.sectionflags	@"SHF_NOTE_NV_CUINFO"
        /*0018*/ 	.short	0x0002
        /*001a*/ 	.short	0x0064
        /*001c*/ 	.short	0x0082
	.zero		2


//--------------------- .nv.info                  --------------------------
	.section	.nv.info,"",@"SHT_CUDA_INFO"
	.align	4


	//----- nvinfo : EIATTR_REGCOUNT
	.align		4
        /*0000*/ 	.byte	0x04, 0x2f
        /*0002*/ 	.short	(.L_1 - .L_0)
	.align		4
.L_0:
        /*0004*/ 	.word	index@(pocket_clustering_kernel)
        /*0008*/ 	.word	0x00000010


	//----- nvinfo : EIATTR_FRAME_SIZE
	.align		4
.L_1:
        /*000c*/ 	.byte	0x04, 0x11
        /*000e*/ 	.short	(.L_3 - .L_2)
	.align		4
.L_2:
        /*0010*/ 	.word	index@(pocket_clustering_kernel)
        /*0014*/ 	.word	0x00000000


	//----- nvinfo : EIATTR_MIN_STACK_SIZE
	.align		4
.L_3:
        /*0018*/ 	.byte	0x04, 0x12
        /*001a*/ 	.short	(.L_5 - .L_4)
	.align		4
.L_4:
        /*001c*/ 	.word	index@(pocket_clustering_kernel)
        /*0020*/ 	.word	0x00000000
.L_5:


//--------------------- .nv.compat                --------------------------
	.section	.nv.compat,"",@"SHT_CUDA_COMPAT_INFO"
	.align	4
        /*0000*/ 	.byte	0x02, 0x09, 0x00, 0x00, 0x02, 0x02, 0x01, 0x00, 0x02, 0x05, 0x05, 0x00, 0x03, 0x07, 0x01, 0x01
        /*0010*/ 	.byte	0x02, 0x03, 0x00, 0x00, 0x02, 0x06, 0x01, 0x00, 0x04, 0x0b, 0x08, 0x00, 0x09, 0x00, 0x00, 0x00
        /*0020*/ 	.byte	0x00, 0x00, 0x00, 0x00


//--------------------- .nv.info.pocket_clustering_kernel --------------------------
	.section	.nv.info.pocket_clustering_kernel,"",@"SHT_CUDA_INFO"
	.sectionflags	@""
	.align	4


	//----- nvinfo : EIATTR_CUDA_API_VERSION
	.align		4
        /*0000*/ 	.byte	0x04, 0x37
        /*0002*/ 	.short	(.L_7 - .L_6)
.L_6:
        /*0004*/ 	.word	0x00000082


	//----- nvinfo : EIATTR_KPARAM_INFO
	.align		4
.L_7:
        /*0008*/ 	.byte	0x04, 0x17
        /*000a*/ 	.short	(.L_9 - .L_8)
.L_8:
        /*000c*/ 	.word	0x00000000
        /*0010*/ 	.short	0x0004
        /*0012*/ 	.short	0x0018
        /*0014*/ 	.byte	0x00, 0xf5, 0x21, 0x00


	//----- nvinfo : EIATTR_KPARAM_INFO
	.align		4
.L_9:
        /*0018*/ 	.byte	0x04, 0x17
        /*001a*/ 	.short	(.L_11 - .L_10)
.L_10:
        /*001c*/ 	.word	0x00000000
        /*0020*/ 	.short	0x0003
        /*0022*/ 	.short	0x0014
        /*0024*/ 	.byte	0x00, 0xf0, 0x11, 0x00


	//----- nvinfo : EIATTR_KPARAM_INFO
	.align		4
.L_11:
        /*0028*/ 	.byte	0x04, 0x17
        /*002a*/ 	.short	(.L_13 - .L_12)
.L_12:
        /*002c*/ 	.word	0x00000000
        /*0030*/ 	.short	0x0002
        /*0032*/ 	.short	0x0010
        /*0034*/ 	.byte	0x00, 0xf0, 0x11, 0x00


	//----- nvinfo : EIATTR_KPARAM_INFO
	.align		4
.L_13:
        /*0038*/ 	.byte	0x04, 0x17
        /*003a*/ 	.short	(.L_15 - .L_14)
.L_14:
        /*003c*/ 	.word	0x00000000
        /*0040*/ 	.short	0x0001
        /*0042*/ 	.short	0x0008
        /*0044*/ 	.byte	0x00, 0xf5, 0x21, 0x00


	//----- nvinfo : EIATTR_KPARAM_INFO
	.align		4
.L_15:
        /*0048*/ 	.byte	0x04, 0x17
        /*004a*/ 	.short	(.L_17 - .L_16)
.L_16:
        /*004c*/ 	.word	0x00000000
        /*0050*/ 	.short	0x0000
        /*0052*/ 	.short	0x0000
        /*0054*/ 	.byte	0x00, 0xf5, 0x21, 0x00


	//----- nvinfo : EIATTR_SPARSE_MMA_MASK
	.align		4
.L_17:
        /*0058*/ 	.byte	0x03, 0x50
        /*005a*/ 	.short	0x0000


	//----- nvinfo : EIATTR_MAXREG_COUNT
	.align		4
        /*005c*/ 	.byte	0x03, 0x1b
        /*005e*/ 	.short	0x00ff


	//----- nvinfo : EIATTR_MERCURY_ISA_VERSION
	.align		4
        /*0060*/ 	.byte	0x03, 0x5f
        /*0062*/ 	.short	0x0101


	//----- nvinfo : EIATTR_VRC_CTA_INIT_COUNT
	.align		4
        /*0064*/ 	.byte	0x02, 0x4a
	.zero		1
	.zero		1


	//----- nvinfo : EIATTR_EXIT_INSTR_OFFSETS
	.align		4
        /*0068*/ 	.byte	0x04, 0x1c
        /*006a*/ 	.short	(.L_19 - .L_18)


	//   ....[0]....
.L_18:
        /*006c*/ 	.word	0x00000070


	//   ....[1]....
        /*0070*/ 	.word	0x00000270


	//   ....[2]....
        /*0074*/ 	.word	0x00000470


	//----- nvinfo : EIATTR_CRS_STACK_SIZE
	.align		4
.L_19:
        /*0078*/ 	.byte	0x04, 0x1e
        /*007a*/ 	.short	(.L_21 - .L_20)
.L_20:
        /*007c*/ 	.word	0x00000000


	//----- nvinfo : EIATTR_CBANK_PARAM_SIZE
	.align		4
.L_21:
        /*0080*/ 	.byte	0x03, 0x19
        /*0082*/ 	.short	0x0020


	//----- nvinfo : EIATTR_PARAM_CBANK
	.align		4
        /*0084*/ 	.byte	0x04, 0x0a
        /*0086*/ 	.short	(.L_23 - .L_22)
	.align		4
.L_22:
        /*0088*/ 	.word	index@(.nv.constant0.pocket_clustering_kernel)
        /*008c*/ 	.short	0x0380
        /*008e*/ 	.short	0x0020


	//----- nvinfo : EIATTR_SW_WAR
	.align		4
.L_23:
        /*0090*/ 	.byte	0x04, 0x36
        /*0092*/ 	.short	(.L_25 - .L_24)
.L_24:
        /*0094*/ 	.word	0x00000008
.L_25:


//--------------------- .nv.callgraph             --------------------------
	.section	.nv.callgraph,"",@"SHT_CUDA_CALLGRAPH"
	.align	4
	.sectionentsize	8
	.align		4
        /*0000*/ 	.word	0x00000000
	.align		4
        /*0004*/ 	.word	0xffffffff
	.align		4
        /*0008*/ 	.word	0x00000000
	.align		4
        /*000c*/ 	.word	0xfffffffe
	.align		4
        /*0010*/ 	.word	0x00000000
	.align		4
        /*0014*/ 	.word	0xfffffffd
	.align		4
        /*0018*/ 	.word	0x00000000
	.align		4
        /*001c*/ 	.word	0xfffffffc


//--------------------- .text.pocket_clustering_kernel --------------------------
	.section	.text.pocket_clustering_kernel,"ax",@progbits
	.align	128
        .global         pocket_clustering_kernel
        .type           pocket_clustering_kernel,@function
        .size           pocket_clustering_kernel,(.L_x_8 - pocket_clustering_kernel)
        .other          pocket_clustering_kernel,@"STO_CUDA_ENTRY STV_DEFAULT"
pocket_clustering_kernel:
.text.pocket_clustering_kernel:
[----:B------:R-:W-:Y:S01]  /*0000*/  LDC R1, c[0x0][0x37c] ;  /* 0x0000df00ff017b82 */ /* 0x000fe20000000800 */
[----:B------:R-:W0:Y:S07]  /*0010*/  S2R R3, SR_TID.X ;  /* 0x0000000000037919 */ /* 0x000e2e0000002100 */
[----:B------:R-:W0:Y:S01]  /*0020*/  S2UR UR4, SR_CTAID.X ;  /* 0x00000000000479c3 */ /* 0x000e220000002500 */
[----:B------:R-:W1:Y:S07]  /*0030*/  LDCU UR5, c[0x0][0x390] ;  /* 0x00007200ff0577ac */ /* 0x000e6e0008000800 */
[----:B------:R-:W0:Y:S02]  /*0040*/  LDC R0, c[0x0][0x360] ;  /* 0x0000d800ff007b82 */ /* 0x000e240000000800 */
[----:B0-----:R-:W-:-:S05]  /*0050*/  IMAD R0, R0, UR4, R3 ;  /* 0x0000000400007c24 */ /* 0x001fca000f8e0203 */
[----:B-1----:R-:W-:-:S13]  /*0060*/  ISETP.GE.AND P0, PT, R0, UR5, PT ;  /* 0x0000000500007c0c */ /* 0x002fda000bf06270 */
[----:B------:R-:W-:Y:S05]  /*0070*/  @P0 EXIT ;  /* 0x000000000000094d */ /* 0x000fea0003800000 */
[----:B------:R-:W0:Y:S01]  /*0080*/  LDCU UR6, c[0x0][0x394] ;  /* 0x00007280ff0677ac */ /* 0x000e220008000800 */
[----:B------:R-:W-:Y:S01]  /*0090*/  BSSY.RECONVERGENT B0, `(.L_x_0) ;  /* 0x0000025000007945 */ /* 0x000fe20003800200 */
[----:B------:R-:W1:Y:S01]  /*00a0*/  LDCU.64 UR4, c[0x0][0x358] ;  /* 0x00006b00ff0477ac */ /* 0x000e620008000a00 */
[----:B0-----:R-:W-:-:S05]  /*00b0*/  IMAD.U32 R5, RZ, RZ, UR6 ;  /* 0x00000006ff057e24 */ /* 0x001fca000f8e00ff */
[----:B------:R-:W-:-:S13]  /*00c0*/  ISETP.GE.AND P0, PT, R5, 0x1, PT ;  /* 0x000000010500780c */ /* 0x000fda0003f06270 */
[----:B-1----:R-:W-:Y:S05]  /*00d0*/  @!P0 BRA `(.L_x_1) ;  /* 0x0000000000808947 */ /* 0x002fea0003800000 */
[----:B------:R-:W0:Y:S02]  /*00e0*/  LDC.64 R2, c[0x0][0x380] ;  /* 0x0000e000ff027b82 */ /* 0x000e240000000a00 */
[----:B0-----:R-:W-:-:S05]  /*00f0*/  IMAD.WIDE R2, R0, 0x4, R2 ;  /* 0x0000000400027825 */ /* 0x001fca00078e0202 */
[----:B------:R0:W5:Y:S04]  /*0100*/  LDG.E R10, desc[UR4][R2.64] ;  /* 0x00000004020a7981 */ /* 0x000168000c1e1900 */
[----:B------:R0:W5:Y:S01]  /*0110*/  LDG.E R11, desc[UR4][R2.64+0x4] ;  /* 0x00000404020b7981 */ /* 0x000162000c1e1900 */
[----:B------:R-:W-:-:S07]  /*0120*/  IMAD.MOV.U32 R12, RZ, RZ, RZ ;  /* 0x000000ffff0c7224 */ /* 0x000fce00078e00ff */
.L_x_6:
[----:B-----5:R-:W-:Y:S01]  /*0130*/  ISETP.GE.AND P0, PT, R10, R11, PT ;  /* 0x0000000b0a00720c */ /* 0x020fe20003f06270 */
[----:B------:R-:W-:-:S12]  /*0140*/  HFMA2 R5, -RZ, RZ, 0, 0 ;  /* 0x00000000ff057431 */ /* 0x000fd800000001ff */
[----:B------:R-:W-:Y:S05]  /*0150*/  @P0 BRA `(.L_x_2) ;  /* 0x0000000000380947 */ /* 0x000fea0003800000 */
[----:B------:R-:W1:Y:S01]  /*0160*/  LDC.64 R8, c[0x0][0x398] ;  /* 0x0000e600ff087b82 */ /* 0x000e620000000a00 */
[----:B------:R-:W-:Y:S01]  /*0170*/  BSSY.RECONVERGENT B1, `(.L_x_3) ;  /* 0x0000011000017945 */ /* 0x000fe20003800200 */
[----:B------:R-:W-:-:S06]  /*0180*/  IMAD.MOV.U32 R13, RZ, RZ, R10 ;  /* 0x000000ffff0d7224 */ /* 0x000fcc00078e000a */
[----:B------:R-:W2:Y:S02]  /*0190*/  LDC.64 R6, c[0x0][0x388] ;  /* 0x0000e200ff067b82 */ /* 0x000ea40000000a00 */
.L_x_5:
[----:B0-2---:R-:W-:-:S06]  /*01a0*/  IMAD.WIDE R2, R13, 0x4, R6 ;  /* 0x000000040d027825 */ /* 0x005fcc00078e0206 */
[----:B------:R-:W1:Y:S02]  /*01b0*/  LDG.E R3, desc[UR4][R2.64] ;  /* 0x0000000402037981 */ /* 0x000e64000c1e1900 */
[----:B-1----:R-:W-:-:S06]  /*01c0*/  IMAD.WIDE R4, R3, 0x4, R8 ;  /* 0x0000000403047825 */ /* 0x002fcc00078e0208 */
[----:B------:R-:W2:Y:S02]  /*01d0*/  LDG.E R5, desc[UR4][R4.64] ;  /* 0x0000000404057981 */ /* 0x000ea4000c1e1900 */
[----:B--2---:R-:W-:-:S13]  /*01e0*/  ISETP.NE.AND P0, PT, R5, R12, PT ;  /* 0x0000000c0500720c */ /* 0x004fda0003f05270 */
[----:B------:R-:W-:Y:S05]  /*01f0*/  @!P0 BRA `(.L_x_4) ;  /* 0x0000000000208947 */ /* 0x000fea0003800000 */
[----:B------:R-:W-:-:S04]  /*0200*/  IADD3 R13, PT, PT, R13, 0x1, RZ ;  /* 0x000000010d0d7810 */ /* 0x000fc80007ffe0ff */
[----:B------:R-:W-:-:S13]  /*0210*/  ISETP.NE.AND P0, PT, R13, R11, PT ;  /* 0x0000000b0d00720c */ /* 0x000fda0003f05270 */
[----:B------:R-:W-:Y:S05]  /*0220*/  @P0 BRA `(.L_x_5) ;  /* 0xfffffffc00dc0947 */ /* 0x000fea000383ffff */
[----:B------:R-:W-:-:S07]  /*0230*/  IMAD.MOV.U32 R5, RZ, RZ, R12 ;  /* 0x000000ffff057224 */ /* 0x000fce00078e000c */
.L_x_2:
[----:B0-----:R-:W0:Y:S02]  /*0240*/  LDC.64 R2, c[0x0][0x398] ;  /* 0x0000e600ff027b82 */ /* 0x001e240000000a00 */
[----:B0-----:R-:W-:-:S05]  /*0250*/  IMAD.WIDE R2, R0, 0x4, R2 ;  /* 0x0000000400027825 */ /* 0x001fca00078e0202 */
[----:B------:R-:W-:Y:S01]  /*0260*/  STG.E desc[UR4][R2.64], R5 ;  /* 0x0000000502007986 */ /* 0x000fe2000c101904 */
[----:B------:R-:W-:Y:S05]  /*0270*/  EXIT ;  /* 0x000000000000794d */ /* 0x000fea0003800000 */
.L_x_4:
[----:B------:R-:W-:Y:S05]  /*0280*/  BSYNC.RECONVERGENT B1 ;  /* 0x0000000000017941 */ /* 0x000fea0003800200 */
.L_x_3:
[----:B------:R-:W0:Y:S01]  /*0290*/  LDCU UR6, c[0x0][0x394] ;  /* 0x00007280ff0677ac */ /* 0x000e220008000800 */
[----:B------:R-:W-:Y:S01]  /*02a0*/  IADD3 R12, PT, PT, R12, 0x1, RZ ;  /* 0x000000010c0c7810 */ /* 0x000fe20007ffe0ff */
[----:B0-----:R-:W-:-:S05]  /*02b0*/  IMAD.U32 R5, RZ, RZ, UR6 ;  /* 0x00000006ff057e24 */ /* 0x001fca000f8e00ff */
[----:B------:R-:W-:-:S13]  /*02c0*/  ISETP.NE.AND P0, PT, R12, R5, PT ;  /* 0x000000050c00720c */ /* 0x000fda0003f05270 */
[----:B------:R-:W-:Y:S05]  /*02d0*/  @P0 BRA `(.L_x_6) ;  /* 0xfffffffc00940947 */ /* 0x000fea000383ffff */
.L_x_1:
[----:B------:R-:W-:Y:S05]  /*02e0*/  BSYNC.RECONVERGENT B0 ;  /* 0x0000000000007941 */ /* 0x000fea0003800200 */
.L_x_0:
[----:B------:R-:W-:Y:S02]  /*02f0*/  IABS R7, R5 ;  /* 0x0000000500077213 */ /* 0x000fe40000000000 */
[----:B------:R-:W-:Y:S02]  /*0300*/  ISETP.GE.AND P2, PT, R0, RZ, PT ;  /* 0x000000ff0000720c */ /* 0x000fe40003f46270 */
[----:B------:R-:W0:Y:S08]  /*0310*/  I2F.RP R4, R7 ;  /* 0x0000000700047306 */ /* 0x000e300000209400 */
[----:B0-----:R-:W0:Y:S02]  /*0320*/  MUFU.RCP R4, R4 ;  /* 0x0000000400047308 */ /* 0x001e240000001000 */
[----:B0-----:R-:W-:-:S06]  /*0330*/  IADD3 R2, PT, PT, R4, 0xffffffe, RZ ;  /* 0x0ffffffe04027810 */ /* 0x001fcc0007ffe0ff */
[----:B------:R0:W1:Y:S02]  /*0340*/  F2I.FTZ.U32.TRUNC.NTZ R3, R2 ;  /* 0x0000000200037305 */ /* 0x000064000021f000 */
[----:B0-----:R-:W-:Y:S01]  /*0350*/  MOV R2, RZ ;  /* 0x000000ff00027202 */ /* 0x001fe20000000f00 */
[----:B-1----:R-:W-:-:S04]  /*0360*/  IMAD.MOV R6, RZ, RZ, -R3 ;  /* 0x000000ffff067224 */ /* 0x002fc800078e0a03 */
[----:B------:R-:W-:Y:S01]  /*0370*/  IMAD R9, R6, R7, RZ ;  /* 0x0000000706097224 */ /* 0x000fe200078e02ff */
[----:B------:R-:W-:-:S03]  /*0380*/  IABS R6, R0 ;  /* 0x0000000000067213 */ /* 0x000fc60000000000 */
[----:B------:R-:W-:-:S06]  /*0390*/  IMAD.HI.U32 R3, R3, R9, R2 ;  /* 0x0000000903037227 */ /* 0x000fcc00078e0002 */
[----:B------:R-:W-:-:S04]  /*03a0*/  IMAD.HI.U32 R3, R3, R6, RZ ;  /* 0x0000000603037227 */ /* 0x000fc800078e00ff */
[----:B------:R-:W-:-:S04]  /*03b0*/  IMAD.MOV R3, RZ, RZ, -R3 ;  /* 0x000000ffff037224 */ /* 0x000fc800078e0a03 */
[C---:B------:R-:W-:Y:S02]  /*03c0*/  IMAD R4, R7.reuse, R3, R6 ;  /* 0x0000000307047224 */ /* 0x040fe400078e0206 */
[----:B------:R-:W0:Y:S03]  /*03d0*/  LDC.64 R2, c[0x0][0x398] ;  /* 0x0000e600ff027b82 */ /* 0x000e260000000a00 */
[----:B------:R-:W-:-:S13]  /*03e0*/  ISETP.GT.U32.AND P0, PT, R7, R4, PT ;  /* 0x000000040700720c */ /* 0x000fda0003f04070 */
[----:B------:R-:W-:Y:S02]  /*03f0*/  @!P0 IADD3 R4, PT, PT, R4, -R7, RZ ;  /* 0x8000000704048210 */ /* 0x000fe40007ffe0ff */
[----:B------:R-:W-:Y:S02]  /*0400*/  ISETP.NE.AND P0, PT, R5, RZ, PT ;  /* 0x000000ff0500720c */ /* 0x000fe40003f05270 */
[----:B------:R-:W-:Y:S01]  /*0410*/  ISETP.GT.U32.AND P1, PT, R7, R4, PT ;  /* 0x000000040700720c */ /* 0x000fe20003f24070 */
[----:B0-----:R-:W-:-:S12]  /*0420*/  IMAD.WIDE R2, R0, 0x4, R2 ;  /* 0x0000000400027825 */ /* 0x001fd800078e0202 */
[----:B------:R-:W-:-:S05]  /*0430*/  @!P1 IMAD.IADD R4, R4, 0x1, -R7 ;  /* 0x0000000104049824 */ /* 0x000fca00078e0a07 */
[----:B------:R-:W-:Y:S02]  /*0440*/  @!P2 IADD3 R4, PT, PT, -R4, RZ, RZ ;  /* 0x000000ff0404a210 */ /* 0x000fe40007ffe1ff */
[----:B------:R-:W-:-:S05]  /*0450*/  @!P0 LOP3.LUT R4, RZ, R5, RZ, 0x33, !PT ;  /* 0x00000005ff048212 */ /* 0x000fca00078e33ff */
[----:B------:R-:W-:Y:S01]  /*0460*/  STG.E desc[UR4][R2.64], R4 ;  /* 0x0000000402007986 */ /* 0x000fe2000c101904 */
[----:B------:R-:W-:Y:S05]  /*0470*/  EXIT ;  /* 0x000000000000794d */ /* 0x000fea0003800000 */
.L_x_7:
[----:B------:R-:W-:-:S00]  /*0480*/  BRA `(.L_x_7) ;  /* 0xfffffffc00fc7947 */ /* 0x000fc0000383ffff */
[----:B------:R-:W-:-:S00]  /*0490*/  NOP ;  /* 0x0000000000007918 */ /* 0x000fc00000000000 */
        /* <DEDUP_REMOVED lines=14> */
.L_x_8:


//--------------------- .nv.shared.reserved.0     --------------------------
	.section	.nv.shared.reserved.0,"aw",@nobits
	.weak		__nv_reservedSMEM_offset_0_alias
	.size		__nv_reservedSMEM_offset_0_alias, 0, 64
	.other		__nv_reservedSMEM_offset_0_alias,@"STO_CUDA_RESERVED_SHARED STV_DEFAULT"
__nv_reservedSMEM_offset_0_alias:
	.zero		0
	.zero		64


//--------------------- .nv.constant0.pocket_clustering_kernel --------------------------
	.section	.nv.constant0.pocket_clustering_kernel,"a",@progbits
	.sectionflags	@""
	.align	4
.nv.constant0.pocket_clustering_kernel:
	.zero		928


//--------------------- SYMBOLS --------------------------

	.type		.nv.reservedSmem.offset0,@object
	.size		.nv.reservedSmem.offset0,0x4
